	.headerflags	@"EF_CUDA_TEXMODE_UNIFIED EF_CUDA_64BIT_ADDRESS EF_CUDA_ACCELERATORS EF_CUDA_SM90 EF_CUDA_VIRTUAL_SM(EF_CUDA_SM90)"
	.elftype	@"ET_EXEC"


//--------------------- .nv.info                  --------------------------
	.section	.nv.info,"",@"SHT_CUDA_INFO"
	.align	4


	//----- nvinfo : EIATTR_REGCOUNT
	.align		4
        /*0000*/ 	.byte	0x04, 0x2f
        /*0002*/ 	.short	(.L_3 - .L_2)
	.align		4
.L_2:
        /*0004*/ 	.word	index@(triton_poi_fused__native_batch_norm_legit_no_training__prelu_kernel_cat_12)
        /*0008*/ 	.word	0x00000020


	//----- nvinfo : EIATTR_MIN_STACK_SIZE
	.align		4
.L_3:
        /*000c*/ 	.byte	0x04, 0x12
        /*000e*/ 	.short	(.L_5 - .L_4)
	.align		4
.L_4:
        /*0010*/ 	.word	index@(triton_poi_fused__native_batch_norm_legit_no_training__prelu_kernel_cat_12)
        /*0014*/ 	.word	0x00000000


	//----- nvinfo : EIATTR_FRAME_SIZE
	.align		4
.L_5:
        /*0018*/ 	.byte	0x04, 0x11
        /*001a*/ 	.short	(.L_7 - .L_6)
	.align		4
.L_6:
        /*001c*/ 	.word	index@(triton_poi_fused__native_batch_norm_legit_no_training__prelu_kernel_cat_12)
        /*0020*/ 	.word	0x00000000


	//----- nvinfo : EIATTR_MIN_STACK_SIZE
	.align		4
.L_7:
        /*0024*/ 	.byte	0x04, 0x12
        /*0026*/ 	.short	(.L_9 - .L_8)
	.align		4
.L_8:
        /*0028*/ 	.word	index@(triton_poi_fused__native_batch_norm_legit_no_training__prelu_kernel_cat_12)
        /*002c*/ 	.word	0x00000000
.L_9:


//--------------------- .nv.info.triton_poi_fused__native_batch_norm_legit_no_training__prelu_kernel_cat_12 --------------------------
	.section	.nv.info.triton_poi_fused__native_batch_norm_legit_no_training__prelu_kernel_cat_12,"",@"SHT_CUDA_INFO"
	.sectionflags	@""
	.align	4


	//----- nvinfo : EIATTR_CUDA_API_VERSION
	.align		4
        /*0000*/ 	.byte	0x04, 0x37
        /*0002*/ 	.short	(.L_11 - .L_10)
.L_10:
        /*0004*/ 	.word	0x0000007c


	//----- nvinfo : EIATTR_KPARAM_INFO
	.align		4
.L_11:
        /*0008*/ 	.byte	0x04, 0x17
        /*000a*/ 	.short	(.L_13 - .L_12)
.L_12:
        /*000c*/ 	.word	0x00000000
        /*0010*/ 	.short	0x0009
        /*0012*/ 	.short	0x0048
        /*0014*/ 	.byte	0x00, 0xf0, 0x11, 0x00


	//----- nvinfo : EIATTR_KPARAM_INFO
	.align		4
.L_13:
        /*0018*/ 	.byte	0x04, 0x17
        /*001a*/ 	.short	(.L_15 - .L_14)
.L_14:
        /*001c*/ 	.word	0x00000000
        /*0020*/ 	.short	0x0008
        /*0022*/ 	.short	0x0040
        /*0024*/ 	.byte	0x00, 0xf4, 0x21, 0x00


	//----- nvinfo : EIATTR_KPARAM_INFO
	.align		4
.L_15:
        /*0028*/ 	.byte	0x04, 0x17
        /*002a*/ 	.short	(.L_17 - .L_16)
.L_16:
        /*002c*/ 	.word	0x00000000
        /*0030*/ 	.short	0x0007
        /*0032*/ 	.short	0x0038
        /*0034*/ 	.byte	0x00, 0xf4, 0x21, 0x00


	//----- nvinfo : EIATTR_KPARAM_INFO
	.align		4
.L_17:
        /*0038*/ 	.byte	0x04, 0x17
        /*003a*/ 	.short	(.L_19 - .L_18)
.L_18:
        /*003c*/ 	.word	0x00000000
        /*0040*/ 	.short	0x0006
        /*0042*/ 	.short	0x0030
        /*0044*/ 	.byte	0x00, 0xf4, 0x21, 0x00


	//----- nvinfo : EIATTR_KPARAM_INFO
	.align		4
.L_19:
        /*0048*/ 	.byte	0x04, 0x17
        /*004a*/ 	.short	(.L_21 - .L_20)
.L_20:
        /*004c*/ 	.word	0x00000000
        /*0050*/ 	.short	0x0005
        /*0052*/ 	.short	0x0028
        /*0054*/ 	.byte	0x00, 0xf4, 0x21, 0x00


	//----- nvinfo : EIATTR_KPARAM_INFO
	.align		4
.L_21:
        /*0058*/ 	.byte	0x04, 0x17
        /*005a*/ 	.short	(.L_23 - .L_22)
.L_22:
        /*005c*/ 	.word	0x00000000
        /*0060*/ 	.short	0x0004
        /*0062*/ 	.short	0x0020
        /*0064*/ 	.byte	0x00, 0xf4, 0x21, 0x00


	//----- nvinfo : EIATTR_KPARAM_INFO
	.align		4
.L_23:
        /*0068*/ 	.byte	0x04, 0x17
        /*006a*/ 	.short	(.L_25 - .L_24)
.L_24:
        /*006c*/ 	.word	0x00000000
        /*0070*/ 	.short	0x0003
        /*0072*/ 	.short	0x0018
        /*0074*/ 	.byte	0x00, 0xf4, 0x21, 0x00


	//----- nvinfo : EIATTR_KPARAM_INFO
	.align		4
.L_25:
        /*0078*/ 	.byte	0x04, 0x17
        /*007a*/ 	.short	(.L_27 - .L_26)
.L_26:
        /*007c*/ 	.word	0x00000000
        /*0080*/ 	.short	0x0002
        /*0082*/ 	.short	0x0010
        /*0084*/ 	.byte	0x00, 0xf4, 0x21, 0x00


	//----- nvinfo : EIATTR_KPARAM_INFO
	.align		4
.L_27:
        /*0088*/ 	.byte	0x04, 0x17
        /*008a*/ 	.short	(.L_29 - .L_28)
.L_28:
        /*008c*/ 	.word	0x00000000
        /*0090*/ 	.short	0x0001
        /*0092*/ 	.short	0x0008
        /*0094*/ 	.byte	0x00, 0xf4, 0x21, 0x00


	//----- nvinfo : EIATTR_KPARAM_INFO
	.align		4
.L_29:
        /*0098*/ 	.byte	0x04, 0x17
        /*009a*/ 	.short	(.L_31 - .L_30)
.L_30:
        /*009c*/ 	.word	0x00000000
        /*00a0*/ 	.short	0x0000
        /*00a2*/ 	.short	0x0000
        /*00a4*/ 	.byte	0x00, 0xf4, 0x21, 0x00


	//----- nvinfo : EIATTR_SPARSE_MMA_MASK
	.align		4
.L_31:
        /*00a8*/ 	.byte	0x03, 0x50
        /*00aa*/ 	.short	0x0000


	//----- nvinfo : EIATTR_MAXREG_COUNT
	.align		4
        /*00ac*/ 	.byte	0x03, 0x1b
        /*00ae*/ 	.short	0x00ff


	//----- nvinfo : EIATTR_EXIT_INSTR_OFFSETS
	.align		4
        /*00b0*/ 	.byte	0x04, 0x1c
        /*00b2*/ 	.short	(.L_33 - .L_32)


	//   ....[0]....
.L_32:
        /*00b4*/ 	.word	0x00000a30


	//----- nvinfo : EIATTR_REQNTID
	.align		4
.L_33:
        /*00b8*/ 	.byte	0x04, 0x10
        /*00ba*/ 	.short	(.L_35 - .L_34)
.L_34:
        /*00bc*/ 	.word	0x00000080
        /*00c0*/ 	.word	0x00000001
        /*00c4*/ 	.word	0x00000001


	//----- nvinfo : EIATTR_CBANK_PARAM_SIZE
	.align		4
.L_35:
        /*00c8*/ 	.byte	0x03, 0x19
        /*00ca*/ 	.short	0x004c


	//----- nvinfo : EIATTR_PARAM_CBANK
	.align		4
        /*00cc*/ 	.byte	0x04, 0x0a
        /*00ce*/ 	.short	(.L_37 - .L_36)
	.align		4
.L_36:
        /*00d0*/ 	.word	index@(.nv.constant0.triton_poi_fused__native_batch_norm_legit_no_training__prelu_kernel_cat_12)
        /*00d4*/ 	.short	0x0210
        /*00d6*/ 	.short	0x004c


	//----- nvinfo : EIATTR_SW_WAR
	.align		4
.L_37:
        /*00d8*/ 	.byte	0x04, 0x36
        /*00da*/ 	.short	(.L_39 - .L_38)
.L_38:
        /*00dc*/ 	.word	0x00000008
.L_39:


//--------------------- .nv.callgraph             --------------------------
	.section	.nv.callgraph,"",@"SHT_CUDA_CALLGRAPH"
	.align	4
	.sectionentsize	8
	.align		4
        /*0000*/ 	.word	0x00000000
	.align		4
        /*0004*/ 	.word	0xffffffff
	.align		4
        /*0008*/ 	.word	0x00000000
	.align		4
        /*000c*/ 	.word	0xfffffffe
	.align		4
        /*0010*/ 	.word	0x00000000
	.align		4
        /*0014*/ 	.word	0xfffffffd
	.align		4
        /*0018*/ 	.word	0x00000000
	.align		4
        /*001c*/ 	.word	0xfffffffc


//--------------------- .nv.constant4             --------------------------
	.section	.nv.constant4,"a",@progbits
	.align	8
	.align		8
.nv.constant4:
        /*0000*/ 	.dword	_$_str
	.align		8
        /*0008*/ 	.dword	_$_str_$_2


//--------------------- .text.triton_poi_fused__native_batch_norm_legit_no_training__prelu_kernel_cat_12 --------------------------
	.section	.text.triton_poi_fused__native_batch_norm_legit_no_training__prelu_kernel_cat_12,"ax",@progbits
	.align	128
        .global         triton_poi_fused__native_batch_norm_legit_no_training__prelu_kernel_cat_12
        .type           triton_poi_fused__native_batch_norm_legit_no_training__prelu_kernel_cat_12,@function
        .size           triton_poi_fused__native_batch_norm_legit_no_training__prelu_kernel_cat_12,(.L_x_1 - triton_poi_fused__native_batch_norm_legit_no_training__prelu_kernel_cat_12)
        .other          triton_poi_fused__native_batch_norm_legit_no_training__prelu_kernel_cat_12,@"STO_CUDA_ENTRY STV_DEFAULT"
triton_poi_fused__native_batch_norm_legit_no_training__prelu_kernel_cat_12:
.text.triton_poi_fused__native_batch_norm_legit_no_training__prelu_kernel_cat_12:
[----:B------:R-:W-:Y:S01]  /*0000*/  LDC R1, c[0x0][0x28] ;  /* 0x00000a00ff017b82 */ /* 0x000fe20000000800 */
[----:B------:R-:W1:Y:S07]  /*0010*/  S2R R0, SR_TID.X ;  /* 0x0000000000007919 */ /* 0x000e6e0000002100 */
[----:B------:R-:W2:Y:S01]  /*0020*/  LDC.64 R6, c[0x0][0x230] ;  /* 0x00008c00ff067b82 */ /* 0x000ea20000000a00 */
[----:B------:R-:W-:Y:S01]  /*0030*/  ULDC.64 UR4, c[0x0][0x208] ;  /* 0x0000820000047ab9 */ /* 0x000fe20000000a00 */
[----:B------:R-:W-:Y:S01]  /*0040*/  CS2R R24, SRZ ;  /* 0x0000000000187805 */ /* 0x000fe2000001ff00 */
[----:B------:R-:W3:Y:S05]  /*0050*/  S2R R3, SR_CTAID.X ;  /* 0x0000000000037919 */ /* 0x000eea0000002500 */
[----:B------:R-:W4:Y:S08]  /*0060*/  LDC.64 R4, c[0x0][0x218] ;  /* 0x00008600ff047b82 */ /* 0x000f300000000a00 */
[----:B------:R-:W5:Y:S01]  /*0070*/  LDC.64 R28, c[0x0][0x220] ;  /* 0x00008800ff1c7b82 */ /* 0x000f620000000a00 */
[----:B-1----:R-:W-:-:S04]  /*0080*/  SHF.L.U32 R0, R0, 0x2, RZ ;  /* 0x0000000200007819 */ /* 0x002fc800000006ff */
[----:B------:R-:W-:Y:S02]  /*0090*/  LOP3.LUT R0, R0, 0x1fc, RZ, 0xc0, !PT ;  /* 0x000001fc00007812 */ /* 0x000fe400078ec0ff */
[----:B---3--:R-:W-:Y:S02]  /*00a0*/  SHF.R.S32.HI R9, RZ, 0x15, R3 ;  /* 0x00000015ff097819 */ /* 0x008fe40000011403 */
[----:B------:R-:W-:Y:S02]  /*00b0*/  LEA R0, R3, R0, 0xa ;  /* 0x0000000003007211 */ /* 0x000fe400078e50ff */
[----:B------:R-:W-:Y:S02]  /*00c0*/  SGXT R9, R9, 0x1 ;  /* 0x000000010909781a */ /* 0x000fe40000000200 */
[----:B------:R-:W-:Y:S02]  /*00d0*/  SHF.R.S32.HI R3, RZ, 0x1f, R0 ;  /* 0x0000001fff037819 */ /* 0x000fe40000011400 */
[----:B------:R-:W-:-:S02]  /*00e0*/  LEA.HI R2, R9, R0, RZ, 0x7 ;  /* 0x0000000009027211 */ /* 0x000fc400078f38ff */
[----:B------:R-:W-:Y:S02]  /*00f0*/  LEA.HI R3, R3, R0, RZ, 0x7 ;  /* 0x0000000003037211 */ /* 0x000fe400078f38ff */
[----:B------:R-:W-:Y:S02]  /*0100*/  IADD3 R8, R2, 0x200, RZ ;  /* 0x0000020002087810 */ /* 0x000fe40007ffe0ff */
[----:B------:R-:W-:-:S04]  /*0110*/  LOP3.LUT R9, R3, 0xffffff80, RZ, 0xc0, !PT ;  /* 0xffffff8003097812 */ /* 0x000fc800078ec0ff */
[----:B------:R-:W-:Y:S02]  /*0120*/  IADD3 R2, R0, -R9, RZ ;  /* 0x8000000900027210 */ /* 0x000fe40007ffe0ff */
[----:B------:R-:W-:Y:S02]  /*0130*/  SHF.R.S32.HI R9, RZ, 0x7, R8 ;  /* 0x00000007ff097819 */ /* 0x000fe40000011408 */
[C---:B------:R-:W-:Y:S01]  /*0140*/  ISETP.GE.AND P0, PT, R2.reuse, 0x40, PT ;  /* 0x000000400200780c */ /* 0x040fe20003f06270 */
[C---:B--2---:R-:W-:Y:S01]  /*0150*/  IMAD.WIDE R6, R2.reuse, 0x4, R6 ;  /* 0x0000000402067825 */ /* 0x044fe200078e0206 */
[----:B------:R-:W-:Y:S02]  /*0160*/  LEA R23, R9, R2, 0x6 ;  /* 0x0000000209177211 */ /* 0x000fe400078e30ff */
[----:B------:R-:W-:Y:S02]  /*0170*/  ISETP.GT.AND P1, PT, R2, 0x3f, PT ;  /* 0x0000003f0200780c */ /* 0x000fe40003f24270 */
[----:B------:R-:W2:Y:S01]  /*0180*/  LDG.E.EL.128 R8, desc[UR4][R6.64] ;  /* 0x0000000406087981 */ /* 0x000ea2000c2e1d00 */
[----:B------:R-:W-:Y:S01]  /*0190*/  CS2R R26, SRZ ;  /* 0x00000000001a7805 */ /* 0x000fe2000001ff00 */
[----:B----4-:R-:W-:Y:S01]  /*01a0*/  IMAD.WIDE R20, R23, 0x4, R4 ;  /* 0x0000000417147825 */ /* 0x010fe200078e0204 */
[----:B------:R-:W-:-:S02]  /*01b0*/  CS2R R12, SRZ ;  /* 0x00000000000c7805 */ /* 0x000fc4000001ff00 */
[----:B------:R-:W-:Y:S01]  /*01c0*/  CS2R R14, SRZ ;  /* 0x00000000000e7805 */ /* 0x000fe2000001ff00 */
[----:B-----5:R-:W-:Y:S01]  /*01d0*/  IMAD.WIDE R22, R23, 0x4, R28 ;  /* 0x0000000417167825 */ /* 0x020fe200078e021c */
[----:B------:R1:W3:Y:S04]  /*01e0*/  @!P0 LDG.E.EL.128 R24, desc[UR4][R20.64] ;  /* 0x0000000414188981 */ /* 0x0002e8000c2e1d00 */
[----:B------:R4:W5:Y:S01]  /*01f0*/  @P1 LDG.E.EL.128 R12, desc[UR4][R22.64+-0x100] ;  /* 0xffff0004160c1981 */ /* 0x000962000c2e1d00 */
[----:B------:R-:W-:Y:S02]  /*0200*/  SHF.R.S32.HI R3, RZ, 0x7, R3 ;  /* 0x00000007ff037819 */ /* 0x000fe40000011403 */
[----:B------:R-:W-:Y:S02]  /*0210*/  CS2R R16, SRZ ;  /* 0x0000000000107805 */ /* 0x000fe4000001ff00 */
[----:B------:R-:W-:-:S02]  /*0220*/  CS2R R18, SRZ ;  /* 0x0000000000127805 */ /* 0x000fc4000001ff00 */
[----:B------:R-:W-:Y:S02]  /*0230*/  LEA R3, R3, R2, 0x6 ;  /* 0x0000000203037211 */ /* 0x000fe400078e30ff */
[----:B-1----:R-:W-:-:S03]  /*0240*/  CS2R R20, SRZ ;  /* 0x0000000000147805 */ /* 0x002fc6000001ff00 */
[C---:B------:R-:W-:Y:S01]  /*0250*/  IMAD.WIDE R6, R3.reuse, 0x4, R4 ;  /* 0x0000000403067825 */ /* 0x040fe200078e0204 */
[----:B----4-:R-:W-:Y:S01]  /*0260*/  CS2R R22, SRZ ;  /* 0x0000000000167805 */ /* 0x010fe2000001ff00 */
[----:B------:R-:W1:Y:S02]  /*0270*/  LDC.64 R4, c[0x0][0x228] ;  /* 0x00008a00ff047b82 */ /* 0x000e640000000a00 */
[----:B------:R-:W-:Y:S01]  /*0280*/  IMAD.WIDE R28, R3, 0x4, R28 ;  /* 0x00000004031c7825 */ /* 0x000fe200078e021c */
[----:B------:R-:W4:Y:S04]  /*0290*/  @!P0 LDG.E.EL.128 R16, desc[UR4][R6.64] ;  /* 0x0000000406108981 */ /* 0x000f28000c2e1d00 */
[----:B------:R2:W4:Y:S01]  /*02a0*/  @P1 LDG.E.EL.128 R20, desc[UR4][R28.64+-0x100] ;  /* 0xffff00041c141981 */ /* 0x000522000c2e1d00 */
[----:B-1----:R-:W-:-:S06]  /*02b0*/  IMAD.WIDE R4, R2, 0x4, R4 ;  /* 0x0000000402047825 */ /* 0x002fcc00078e0204 */
[----:B------:R-:W4:Y:S01]  /*02c0*/  LDG.E.EL.128 R4, desc[UR4][R4.64] ;  /* 0x0000000404047981 */ /* 0x000f22000c2e1d00 */
[----:B--2---:R-:W-:Y:S01]  /*02d0*/  FADD R28, R8, 9.9999997473787516356e-06 ;  /* 0x3727c5ac081c7421 */ /* 0x004fe20000000000 */
[----:B------:R-:W-:-:S05]  /*02e0*/  FADD R3, R9, 9.9999997473787516356e-06 ;  /* 0x3727c5ac09037421 */ /* 0x000fca0000000000 */
[----:B------:R-:W1:Y:S01]  /*02f0*/  MUFU.SQRT R28, R28 ;  /* 0x0000001c001c7308 */ /* 0x000e620000002000 */
[----:B---3--:R-:W-:Y:S01]  /*0300*/  SEL R8, R24, RZ, !P0 ;  /* 0x000000ff18087207 */ /* 0x008fe20004000000 */
[----:B------:R-:W-:Y:S01]  /*0310*/  FADD R24, R10, 9.9999997473787516356e-06 ;  /* 0x3727c5ac0a187421 */ /* 0x000fe20000000000 */
[----:B------:R-:W-:Y:S01]  /*0320*/  SEL R9, R25, RZ, !P0 ;  /* 0x000000ff19097207 */ /* 0x000fe20004000000 */
[----:B------:R-:W-:Y:S01]  /*0330*/  FADD R25, R11, 9.9999997473787516356e-06 ;  /* 0x3727c5ac0b197421 */ /* 0x000fe20000000000 */
[----:B-----5:R-:W-:Y:S02]  /*0340*/  @P0 SEL R8, R12, RZ, P1 ;  /* 0x000000ff0c080207 */ /* 0x020fe40000800000 */
[----:B------:R-:W-:Y:S01]  /*0350*/  @P0 SEL R9, R13, RZ, P1 ;  /* 0x000000ff0d090207 */ /* 0x000fe20000800000 */
[----:B------:R-:W2:Y:S01]  /*0360*/  MUFU.SQRT R3, R3 ;  /* 0x0000000300037308 */ /* 0x000ea20000002000 */
[----:B------:R-:W-:Y:S01]  /*0370*/  HFMA2.MMA R13, -RZ, RZ, 1.625, 0 ;  /* 0x3e800000ff0d7435 */ /* 0x000fe200000001ff */
[----:B------:R-:W-:-:S02]  /*0380*/  SEL R10, R26, RZ, !P0 ;  /* 0x000000ff1a0a7207 */ /* 0x000fc40004000000 */
[----:B------:R-:W-:Y:S02]  /*0390*/  SEL R11, R27, RZ, !P0 ;  /* 0x000000ff1b0b7207 */ /* 0x000fe40004000000 */
[----:B------:R-:W-:Y:S02]  /*03a0*/  @P0 SEL R10, R14, RZ, P1 ;  /* 0x000000ff0e0a0207 */ /* 0x000fe40000800000 */
[----:B------:R-:W3:Y:S01]  /*03b0*/  MUFU.SQRT R12, R24 ;  /* 0x00000018000c7308 */ /* 0x000ee20000002000 */
[C---:B-1----:R-:W-:Y:S02]  /*03c0*/  FSETP.GT.AND P3, PT, R28.reuse, 8.50705917302346158658e+37, PT ;  /* 0x7e8000001c00780b */ /* 0x042fe40003f64000 */
[----:B------:R-:W-:Y:S02]  /*03d0*/  FSETP.GEU.AND P6, PT, R28, 1.175494350822287508e-38, PT ;  /* 0x008000001c00780b */ /* 0x000fe40003fce000 */
[----:B------:R-:W-:Y:S02]  /*03e0*/  FSEL R29, R13, 1, P3 ;  /* 0x3f8000000d1d7808 */ /* 0x000fe40001800000 */
[C---:B--2---:R-:W-:Y:S01]  /*03f0*/  FSETP.GT.AND P5, PT, R3.reuse, 8.50705917302346158658e+37, PT ;  /* 0x7e8000000300780b */ /* 0x044fe20003fa4000 */
[----:B------:R-:W1:Y:S01]  /*0400*/  MUFU.SQRT R25, R25 ;  /* 0x0000001900197308 */ /* 0x000e620000002000 */
[----:B------:R-:W-:-:S02]  /*0410*/  FSETP.GEU.AND P2, PT, R3, 1.175494350822287508e-38, PT ;  /* 0x008000000300780b */ /* 0x000fc40003f4e000 */
[----:B------:R-:W-:Y:S02]  /*0420*/  @P0 SEL R11, R15, RZ, P1 ;  /* 0x000000ff0f0b0207 */ /* 0x000fe40000800000 */
[----:B------:R-:W-:Y:S01]  /*0430*/  FSEL R15, R13, 1, P5 ;  /* 0x3f8000000d0f7808 */ /* 0x000fe20002800000 */
[----:B------:R-:W-:Y:S01]  /*0440*/  @P3 FMUL R28, R28, 0.25 ;  /* 0x3e8000001c1c3820 */ /* 0x000fe20000400000 */
[C---:B---3--:R-:W-:Y:S01]  /*0450*/  FSETP.GT.AND P4, PT, R12.reuse, 8.50705917302346158658e+37, PT ;  /* 0x7e8000000c00780b */ /* 0x048fe20003f84000 */
[----:B------:R-:W-:Y:S01]  /*0460*/  @!P6 FMUL R29, R29, 16777216 ;  /* 0x4b8000001d1de820 */ /* 0x000fe20000400000 */
[----:B------:R-:W-:Y:S01]  /*0470*/  FSETP.GEU.AND P3, PT, R12, 1.175494350822287508e-38, PT ;  /* 0x008000000c00780b */ /* 0x000fe20003f6e000 */
[----:B------:R-:W-:Y:S01]  /*0480*/  @!P6 FMUL R28, R28, 16777216 ;  /* 0x4b8000001c1ce820 */ /* 0x000fe20000400000 */
[----:B------:R-:W-:Y:S01]  /*0490*/  FSEL R27, R13, 1, P4 ;  /* 0x3f8000000d1b7808 */ /* 0x000fe20002000000 */
[----:B------:R-:W-:Y:S01]  /*04a0*/  @P5 FMUL R3, R3, 0.25 ;  /* 0x3e80000003035820 */ /* 0x000fe20000400000 */
[----:B----4-:R-:W-:Y:S01]  /*04b0*/  SEL R16, R16, RZ, !P0 ;  /* 0x000000ff10107207 */ /* 0x010fe20004000000 */
[----:B------:R-:W2:Y:S01]  /*04c0*/  MUFU.RCP R14, R28 ;  /* 0x0000001c000e7308 */ /* 0x000ea20000001000 */
[----:B-1----:R-:W-:Y:S01]  /*04d0*/  FSETP.GT.AND P6, PT, R25, 8.50705917302346158658e+37, PT ;  /* 0x7e8000001900780b */ /* 0x002fe20003fc4000 */
[----:B------:R-:W-:Y:S01]  /*04e0*/  @!P2 FMUL R3, R3, 16777216 ;  /* 0x4b8000000303a820 */ /* 0x000fe20000400000 */
[----:B------:R-:W-:Y:S01]  /*04f0*/  FSETP.GEU.AND P5, PT, R25, 1.175494350822287508e-38, PT ;  /* 0x008000001900780b */ /* 0x000fe20003fae000 */
[----:B------:R-:W-:Y:S01]  /*0500*/  @!P2 FMUL R15, R15, 16777216 ;  /* 0x4b8000000f0fa820 */ /* 0x000fe20000400000 */
[----:B------:R-:W-:Y:S01]  /*0510*/  SEL R18, R18, RZ, !P0 ;  /* 0x000000ff12127207 */ /* 0x000fe20004000000 */
[----:B------:R-:W-:Y:S01]  /*0520*/  @P4 FMUL R12, R12, 0.25 ;  /* 0x3e8000000c0c4820 */ /* 0x000fe20000400000 */
[----:B------:R-:W-:Y:S01]  /*0530*/  SEL R19, R19, RZ, !P0 ;  /* 0x000000ff13137207 */ /* 0x000fe20004000000 */
[----:B------:R-:W1:Y:S01]  /*0540*/  MUFU.RCP R24, R3 ;  /* 0x0000000300187308 */ /* 0x000e620000001000 */
[----:B------:R-:W-:Y:S01]  /*0550*/  @!P3 FMUL R27, R27, 16777216 ;  /* 0x4b8000001b1bb820 */ /* 0x000fe20000400000 */
[----:B------:R-:W-:-:S04]  /*0560*/  @!P3 FMUL R12, R12, 16777216 ;  /* 0x4b8000000c0cb820 */ /* 0x000fc80000400000 */
[----:B------:R-:W-:Y:S01]  /*0570*/  @P6 FMUL R25, R25, 0.25 ;  /* 0x3e80000019196820 */ /* 0x000fe20000400000 */
[----:B--2---:R-:W-:Y:S01]  /*0580*/  FMUL R29, R14, R29 ;  /* 0x0000001d0e1d7220 */ /* 0x004fe20000400000 */
[----:B------:R2:W3:Y:S02]  /*0590*/  MUFU.RCP R28, R12 ;  /* 0x0000000c001c7308 */ /* 0x0004e40000001000 */
[----:B------:R-:W-:Y:S01]  /*05a0*/  @!P5 FMUL R25, R25, 16777216 ;  /* 0x4b8000001919d820 */ /* 0x000fe20000400000 */
[----:B-1----:R-:W-:Y:S01]  /*05b0*/  FMUL R24, R24, R15 ;  /* 0x0000000f18187220 */ /* 0x002fe20000400000 */
[----:B------:R-:W-:-:S04]  /*05c0*/  SEL R15, R20, RZ, P1 ;  /* 0x000000ff140f7207 */ /* 0x000fc80000800000 */
[----:B------:R-:W1:Y:S01]  /*05d0*/  MUFU.RCP R3, R25 ;  /* 0x0000001900037308 */ /* 0x000e620000001000 */
[----:B------:R-:W-:Y:S02]  /*05e0*/  SEL R20, R21, RZ, P1 ;  /* 0x000000ff15147207 */ /* 0x000fe40000800000 */
[----:B--2---:R-:W-:Y:S02]  /*05f0*/  SEL R12, R16, R15, !P0 ;  /* 0x0000000f100c7207 */ /* 0x004fe40004000000 */
[----:B------:R-:W2:Y:S01]  /*0600*/  LDC.64 R14, c[0x0][0x240] ;  /* 0x00009000ff0e7b82 */ /* 0x000ea20000000a00 */
[----:B---3--:R-:W-:Y:S01]  /*0610*/  FMUL R28, R28, R27 ;  /* 0x0000001b1c1c7220 */ /* 0x008fe20000400000 */
[----:B------:R-:W-:Y:S02]  /*0620*/  FSEL R16, R13, 1, P6 ;  /* 0x3f8000000d107808 */ /* 0x000fe40003000000 */
[----:B------:R-:W-:-:S03]  /*0630*/  SEL R13, R17, RZ, !P0 ;  /* 0x000000ff110d7207 */ /* 0x000fc60004000000 */
[----:B------:R-:W-:Y:S01]  /*0640*/  @!P5 FMUL R16, R16, 16777216 ;  /* 0x4b8000001010d820 */ /* 0x000fe20000400000 */
[----:B------:R-:W3:Y:S01]  /*0650*/  LDC.64 R26, c[0x0][0x238] ;  /* 0x00008e00ff1a7b82 */ /* 0x000ee20000000a00 */
[----:B------:R-:W-:Y:S02]  /*0660*/  SEL R13, R13, R20, !P0 ;  /* 0x000000140d0d7207 */ /* 0x000fe40004000000 */
[----:B-1----:R-:W-:Y:S01]  /*0670*/  FMUL R3, R3, R16 ;  /* 0x0000001003037220 */ /* 0x002fe20000400000 */
[C---:B------:R-:W-:Y:S01]  /*0680*/  FADD R16, -R4.reuse, R8 ;  /* 0x0000000804107221 */ /* 0x040fe20000000100 */
[----:B------:R-:W-:-:S03]  /*0690*/  FADD R4, -R4, R12 ;  /* 0x0000000c04047221 */ /* 0x000fc60000000100 */
[C---:B------:R-:W-:Y:S01]  /*06a0*/  FMUL R25, R29.reuse, R16 ;  /* 0x000000101d197220 */ /* 0x040fe20000400000 */
[----:B------:R-:W-:Y:S01]  /*06b0*/  FMUL R4, R29, R4 ;  /* 0x000000041d047220 */ /* 0x000fe20000400000 */
[----:B------:R-:W-:Y:S02]  /*06c0*/  SEL R29, R22, RZ, P1 ;  /* 0x000000ff161d7207 */ /* 0x000fe40000800000 */
[----:B------:R-:W-:Y:S01]  /*06d0*/  SEL R22, R23, RZ, P1 ;  /* 0x000000ff17167207 */ /* 0x000fe20000800000 */
[----:B--2---:R-:W-:Y:S01]  /*06e0*/  IMAD.WIDE R20, R2, 0x4, R14 ;  /* 0x0000000402147825 */ /* 0x004fe200078e020e */
[----:B------:R-:W-:Y:S02]  /*06f0*/  SEL R14, R18, R29, !P0 ;  /* 0x0000001d120e7207 */ /* 0x000fe40004000000 */
[----:B------:R-:W-:-:S03]  /*0700*/  SEL R15, R19, R22, !P0 ;  /* 0x00000016130f7207 */ /* 0x000fc60004000000 */
[----:B------:R-:W2:Y:S01]  /*0710*/  LDG.E.EL.128 R20, desc[UR4][R20.64] ;  /* 0x0000000414147981 */ /* 0x000ea2000c2e1d00 */
[----:B---3--:R-:W-:-:S06]  /*0720*/  IMAD.WIDE R16, R2, 0x4, R26 ;  /* 0x0000000402107825 */ /* 0x008fcc00078e021a */
[----:B------:R-:W2:Y:S02]  /*0730*/  LDG.E.EL.128 R16, desc[UR4][R16.64] ;  /* 0x0000000410107981 */ /* 0x000ea4000c2e1d00 */
[C-C-:B--2---:R-:W-:Y:S01]  /*0740*/  FFMA R4, R16.reuse, R4, R20.reuse ;  /* 0x0000000410047223 */ /* 0x144fe20000000014 */
[----:B------:R-:W-:Y:S01]  /*0750*/  FFMA R16, R16, R25, R20 ;  /* 0x0000001910107223 */ /* 0x000fe20000000014 */
[C---:B------:R-:W-:Y:S01]  /*0760*/  FADD R25, -R5.reuse, R9 ;  /* 0x0000000905197221 */ /* 0x040fe20000000100 */
[----:B------:R-:W-:-:S03]  /*0770*/  FADD R5, -R5, R13 ;  /* 0x0000000d05057221 */ /* 0x000fc60000000100 */
[C---:B------:R-:W-:Y:S01]  /*0780*/  FMUL R26, R24.reuse, R25 ;  /* 0x00000019181a7220 */ /* 0x040fe20000400000 */
[----:B------:R-:W-:Y:S02]  /*0790*/  FMUL R5, R24, R5 ;  /* 0x0000000518057220 */ /* 0x000fe40000400000 */
[----:B------:R-:W1:Y:S02]  /*07a0*/  LDC.64 R24, c[0x0][0x248] ;  /* 0x00009200ff187b82 */ /* 0x000e640000000a00 */
[C-C-:B------:R-:W-:Y:S01]  /*07b0*/  FFMA R5, R17.reuse, R5, R21.reuse ;  /* 0x0000000511057223 */ /* 0x140fe20000000015 */
[----:B------:R-:W-:Y:S01]  /*07c0*/  FFMA R17, R17, R26, R21 ;  /* 0x0000001a11117223 */ /* 0x000fe20000000015 */
[----:B-1----:R-:W-:-:S06]  /*07d0*/  IMAD.WIDE R24, R2, 0x4, R24 ;  /* 0x0000000402187825 */ /* 0x002fcc00078e0218 */
[----:B------:R-:W2:Y:S01]  /*07e0*/  LDG.E.EL.128 R24, desc[UR4][R24.64] ;  /* 0x0000000418187981 */ /* 0x000ea2000c2e1d00 */
[C---:B------:R-:W-:Y:S01]  /*07f0*/  FADD R2, -R7.reuse, R15 ;  /* 0x0000000f07027221 */ /* 0x040fe20000000100 */
[C---:B------:R-:W-:Y:S01]  /*0800*/  FADD R21, -R6.reuse, R10 ;  /* 0x0000000a06157221 */ /* 0x040fe20000000100 */
[----:B------:R-:W-:Y:S01]  /*0810*/  FADD R29, -R6, R14 ;  /* 0x0000000e061d7221 */ /* 0x000fe20000000100 */
[----:B------:R-:W-:Y:S01]  /*0820*/  FADD R6, -R7, R11 ;  /* 0x0000000b07067221 */ /* 0x000fe20000000100 */
[C---:B------:R-:W-:Y:S01]  /*0830*/  FMUL R20, R3.reuse, R2 ;  /* 0x0000000203147220 */ /* 0x040fe20000400000 */
[C---:B------:R-:W-:Y:S01]  /*0840*/  FMUL R21, R28.reuse, R21 ;  /* 0x000000151c157220 */ /* 0x040fe20000400000 */
[----:B------:R-:W-:Y:S01]  /*0850*/  FMUL R29, R28, R29 ;  /* 0x0000001d1c1d7220 */ /* 0x000fe20000400000 */
[----:B------:R-:W-:Y:S01]  /*0860*/  FMUL R2, R3, R6 ;  /* 0x0000000603027220 */ /* 0x000fe20000400000 */
[C-C-:B------:R-:W-:Y:S02]  /*0870*/  FFMA R7, R19.reuse, R20, R23.reuse ;  /* 0x0000001413077223 */ /* 0x140fe40000000017 */
[----:B------:R-:W-:Y:S01]  /*0880*/  FFMA R6, R18, R29, R22 ;  /* 0x0000001d12067223 */ /* 0x000fe20000000016 */
[----:B------:R-:W-:-:S02]  /*0890*/  FFMA R19, R19, R2, R23 ;  /* 0x0000000213137223 */ /* 0x000fc40000000017 */
[----:B------:R-:W-:Y:S01]  /*08a0*/  FSETP.GT.AND P6, PT, R7, RZ, PT ;  /* 0x000000ff0700720b */ /* 0x000fe20003fc4000 */
[----:B------:R-:W-:Y:S01]  /*08b0*/  FFMA R18, R18, R21, R22 ;  /* 0x0000001512127223 */ /* 0x000fe20000000016 */
[----:B------:R-:W1:Y:S08]  /*08c0*/  LDC.64 R2, c[0x0][0x250] ;  /* 0x00009400ff027b82 */ /* 0x000e700000000a00 */
[----:B------:R-:W3:Y:S01]  /*08d0*/  LDC.64 R20, c[0x0][0x210] ;  /* 0x00008400ff147b82 */ /* 0x000ee20000000a00 */
[----:B------:R-:W-:-:S02]  /*08e0*/  FSETP.GT.AND P0, PT, R19, RZ, PT ;  /* 0x000000ff1300720b */ /* 0x000fc40003f04000 */
[----:B------:R-:W-:Y:S02]  /*08f0*/  FSETP.GT.AND P1, PT, R6, RZ, PT ;  /* 0x000000ff0600720b */ /* 0x000fe40003f24000 */
[----:B------:R-:W-:Y:S02]  /*0900*/  FSETP.GT.AND P2, PT, R18, RZ, PT ;  /* 0x000000ff1200720b */ /* 0x000fe40003f44000 */
[----:B------:R-:W-:Y:S02]  /*0910*/  FSETP.GT.AND P3, PT, R5, RZ, PT ;  /* 0x000000ff0500720b */ /* 0x000fe40003f64000 */
[----:B------:R-:W-:Y:S02]  /*0920*/  FSETP.GT.AND P4, PT, R17, RZ, PT ;  /* 0x000000ff1100720b */ /* 0x000fe40003f84000 */
[----:B------:R-:W-:Y:S01]  /*0930*/  FSETP.GT.AND P5, PT, R4, RZ, PT ;  /* 0x000000ff0400720b */ /* 0x000fe20003fa4000 */
[----:B-1----:R-:W-:-:S04]  /*0940*/  IMAD.WIDE R2, R0, 0x4, R2 ;  /* 0x0000000400027825 */ /* 0x002fc800078e0202 */
[----:B---3--:R-:W-:Y:S01]  /*0950*/  IMAD.WIDE R20, R0, 0x4, R20 ;  /* 0x0000000400147825 */ /* 0x008fe200078e0214 */
[----:B------:R-:W-:Y:S04]  /*0960*/  STG.E.128 desc[UR4][R2.64], R12 ;  /* 0x0000000c02007986 */ /* 0x000fe8000c101d04 */
[----:B------:R-:W-:Y:S01]  /*0970*/  STG.E.128 desc[UR4][R2.64+0x800], R8 ;  /* 0x0008000802007986 */ /* 0x000fe2000c101d04 */
[C---:B--2---:R-:W-:Y:S01]  /*0980*/  @!P6 FMUL R7, R27.reuse, R7 ;  /* 0x000000071b07e220 */ /* 0x044fe20000400000 */
[----:B------:R-:W-:Y:S01]  /*0990*/  FSETP.GT.AND P6, PT, R16, RZ, PT ;  /* 0x000000ff1000720b */ /* 0x000fe20003fc4000 */
[----:B------:R-:W-:Y:S01]  /*09a0*/  @!P0 FMUL R19, R27, R19 ;  /* 0x000000131b138220 */ /* 0x000fe20000400000 */
[C---:B------:R-:W-:Y:S01]  /*09b0*/  @!P1 FMUL R6, R26.reuse, R6 ;  /* 0x000000061a069220 */ /* 0x040fe20000400000 */
[----:B------:R-:W-:Y:S01]  /*09c0*/  @!P2 FMUL R18, R26, R18 ;  /* 0x000000121a12a220 */ /* 0x000fe20000400000 */
[C---:B------:R-:W-:Y:S01]  /*09d0*/  @!P3 FMUL R5, R25.reuse, R5 ;  /* 0x000000051905b220 */ /* 0x040fe20000400000 */
[----:B------:R-:W-:Y:S01]  /*09e0*/  @!P4 FMUL R17, R25, R17 ;  /* 0x000000111911c220 */ /* 0x000fe20000400000 */
[----:B------:R-:W-:-:S07]  /*09f0*/  @!P5 FMUL R4, R24, R4 ;  /* 0x000000041804d220 */ /* 0x000fce0000400000 */
[----:B------:R-:W-:Y:S01]  /*0a00*/  @!P6 FMUL R16, R24, R16 ;  /* 0x000000101810e220 */ /* 0x000fe20000400000 */
[----:B------:R-:W-:Y:S04]  /*0a10*/  STG.E.128 desc[UR4][R20.64], R4 ;  /* 0x0000000414007986 */ /* 0x000fe8000c101d04 */
[----:B------:R-:W-:Y:S01]  /*0a20*/  STG.E.128 desc[UR4][R20.64+0x800], R16 ;  /* 0x0008001014007986 */ /* 0x000fe2000c101d04 */
[----:B------:R-:W-:Y:S05]  /*0a30*/  EXIT ;  /* 0x000000000000794d */ /* 0x000fea0003800000 */
.L_x_0:
[----:B------:R-:W-:-:S00]  /*0a40*/  BRA `(.L_x_0) ;  /* 0xfffffffc00fc7947 */ /* 0x000fc0000383ffff */
[----:B------:R-:W-:-:S00]  /*0a50*/  NOP ;  /* 0x0000000000007918 */ /* 0x000fc00000000000 */
        /* <DEDUP_REMOVED lines=10> */
.L_x_1:


//--------------------- .nv.global.init           --------------------------
	.section	.nv.global.init,"aw",@progbits
.nv.global.init:
	.type		_$_str,@object
	.size		_$_str,(_$_str_$_2 - _$_str)
_$_str:
        /*0000*/ 	.byte	0x5f, 0x5f, 0x43, 0x55, 0x44, 0x41, 0x5f, 0x46, 0x54, 0x5a, 0x00
	.type		_$_str_$_2,@object
	.size		_$_str_$_2,(.L_1 - _$_str_$_2)
_$_str_$_2:
        /*000b*/ 	.byte	0x5f, 0x5f, 0x43, 0x55, 0x44, 0x41, 0x5f, 0x50, 0x52, 0x45, 0x43, 0x5f, 0x53, 0x51, 0x52, 0x54
        /*001b*/ 	.byte	0x00
.L_1:


//--------------------- .nv.constant0.triton_poi_fused__native_batch_norm_legit_no_training__prelu_kernel_cat_12 --------------------------
	.section	.nv.constant0.triton_poi_fused__native_batch_norm_legit_no_training__prelu_kernel_cat_12,"a",@progbits
	.sectionflags	@""
	.align	4
.nv.constant0.triton_poi_fused__native_batch_norm_legit_no_training__prelu_kernel_cat_12:
	.zero		604
